//
// Generated by NVIDIA NVVM Compiler
//
// Compiler Build ID: CL-36424714
// Cuda compilation tools, release 13.0, V13.0.88
// Based on NVVM 20.0.0
//

.version 9.0
.target sm_100
.address_size 64

	// .globl	_ZN3cub18CUB_300001_SM_10006detail11EmptyKernelIvEEvv
.global .align 1 .b8 _ZN41_INTERNAL_bbcf4a05_4_k_cu_2090bdc7_1133564cuda3std3__45__cpo5beginE[1];
.global .align 1 .b8 _ZN41_INTERNAL_bbcf4a05_4_k_cu_2090bdc7_1133564cuda3std3__45__cpo3endE[1];
.global .align 1 .b8 _ZN41_INTERNAL_bbcf4a05_4_k_cu_2090bdc7_1133564cuda3std3__45__cpo6cbeginE[1];
.global .align 1 .b8 _ZN41_INTERNAL_bbcf4a05_4_k_cu_2090bdc7_1133564cuda3std3__45__cpo4cendE[1];
.global .align 1 .b8 _ZN41_INTERNAL_bbcf4a05_4_k_cu_2090bdc7_1133564cuda3std3__45__cpo6rbeginE[1];
.global .align 1 .b8 _ZN41_INTERNAL_bbcf4a05_4_k_cu_2090bdc7_1133564cuda3std3__45__cpo4rendE[1];
.global .align 1 .b8 _ZN41_INTERNAL_bbcf4a05_4_k_cu_2090bdc7_1133564cuda3std3__45__cpo7crbeginE[1];
.global .align 1 .b8 _ZN41_INTERNAL_bbcf4a05_4_k_cu_2090bdc7_1133564cuda3std3__45__cpo5crendE[1];
.global .align 1 .b8 _ZN41_INTERNAL_bbcf4a05_4_k_cu_2090bdc7_1133564cuda3std3__443_GLOBAL__N__bbcf4a05_4_k_cu_2090bdc7_1133566ignoreE[1];
.global .align 1 .b8 _ZN41_INTERNAL_bbcf4a05_4_k_cu_2090bdc7_1133564cuda3std3__419piecewise_constructE[1];
.global .align 1 .b8 _ZN41_INTERNAL_bbcf4a05_4_k_cu_2090bdc7_1133564cuda3std3__48in_placeE[1];
.global .align 1 .b8 _ZN41_INTERNAL_bbcf4a05_4_k_cu_2090bdc7_1133564cuda3std3__420unreachable_sentinelE[1];
.global .align 1 .b8 _ZN41_INTERNAL_bbcf4a05_4_k_cu_2090bdc7_1133564cuda3std3__47nulloptE[1];
.global .align 1 .b8 _ZN41_INTERNAL_bbcf4a05_4_k_cu_2090bdc7_1133564cuda3std3__48unexpectE[1];
.global .align 1 .b8 _ZN41_INTERNAL_bbcf4a05_4_k_cu_2090bdc7_1133564cuda3std6ranges3__45__cpo4swapE[1];
.global .align 1 .b8 _ZN41_INTERNAL_bbcf4a05_4_k_cu_2090bdc7_1133564cuda3std6ranges3__45__cpo9iter_moveE[1];
.global .align 1 .b8 _ZN41_INTERNAL_bbcf4a05_4_k_cu_2090bdc7_1133564cuda3std6ranges3__45__cpo5beginE[1];
.global .align 1 .b8 _ZN41_INTERNAL_bbcf4a05_4_k_cu_2090bdc7_1133564cuda3std6ranges3__45__cpo3endE[1];
.global .align 1 .b8 _ZN41_INTERNAL_bbcf4a05_4_k_cu_2090bdc7_1133564cuda3std6ranges3__45__cpo6cbeginE[1];
.global .align 1 .b8 _ZN41_INTERNAL_bbcf4a05_4_k_cu_2090bdc7_1133564cuda3std6ranges3__45__cpo4cendE[1];
.global .align 1 .b8 _ZN41_INTERNAL_bbcf4a05_4_k_cu_2090bdc7_1133564cuda3std6ranges3__45__cpo7advanceE[1];
.global .align 1 .b8 _ZN41_INTERNAL_bbcf4a05_4_k_cu_2090bdc7_1133564cuda3std6ranges3__45__cpo9iter_swapE[1];
.global .align 1 .b8 _ZN41_INTERNAL_bbcf4a05_4_k_cu_2090bdc7_1133564cuda3std6ranges3__45__cpo4nextE[1];
.global .align 1 .b8 _ZN41_INTERNAL_bbcf4a05_4_k_cu_2090bdc7_1133564cuda3std6ranges3__45__cpo4prevE[1];
.global .align 1 .b8 _ZN41_INTERNAL_bbcf4a05_4_k_cu_2090bdc7_1133564cuda3std6ranges3__45__cpo4dataE[1];
.global .align 1 .b8 _ZN41_INTERNAL_bbcf4a05_4_k_cu_2090bdc7_1133564cuda3std6ranges3__45__cpo5cdataE[1];
.global .align 1 .b8 _ZN41_INTERNAL_bbcf4a05_4_k_cu_2090bdc7_1133564cuda3std6ranges3__45__cpo4sizeE[1];
.global .align 1 .b8 _ZN41_INTERNAL_bbcf4a05_4_k_cu_2090bdc7_1133564cuda3std6ranges3__45__cpo5ssizeE[1];
.global .align 1 .b8 _ZN41_INTERNAL_bbcf4a05_4_k_cu_2090bdc7_1133564cuda3std6ranges3__45__cpo8distanceE[1];
.global .align 1 .b8 _ZN41_INTERNAL_bbcf4a05_4_k_cu_2090bdc7_1133566thrust24THRUST_300001_SM_1000_NS6system6detail10sequential3seqE[1];
.global .align 1 .b8 _ZN41_INTERNAL_bbcf4a05_4_k_cu_2090bdc7_1133566thrust24THRUST_300001_SM_1000_NS12placeholders2_1E[1];
.global .align 1 .b8 _ZN41_INTERNAL_bbcf4a05_4_k_cu_2090bdc7_1133566thrust24THRUST_300001_SM_1000_NS12placeholders2_2E[1];
.global .align 1 .b8 _ZN41_INTERNAL_bbcf4a05_4_k_cu_2090bdc7_1133566thrust24THRUST_300001_SM_1000_NS12placeholders2_3E[1];
.global .align 1 .b8 _ZN41_INTERNAL_bbcf4a05_4_k_cu_2090bdc7_1133566thrust24THRUST_300001_SM_1000_NS12placeholders2_4E[1];
.global .align 1 .b8 _ZN41_INTERNAL_bbcf4a05_4_k_cu_2090bdc7_1133566thrust24THRUST_300001_SM_1000_NS12placeholders2_5E[1];
.global .align 1 .b8 _ZN41_INTERNAL_bbcf4a05_4_k_cu_2090bdc7_1133566thrust24THRUST_300001_SM_1000_NS12placeholders2_6E[1];
.global .align 1 .b8 _ZN41_INTERNAL_bbcf4a05_4_k_cu_2090bdc7_1133566thrust24THRUST_300001_SM_1000_NS12placeholders2_7E[1];
.global .align 1 .b8 _ZN41_INTERNAL_bbcf4a05_4_k_cu_2090bdc7_1133566thrust24THRUST_300001_SM_1000_NS12placeholders2_8E[1];
.global .align 1 .b8 _ZN41_INTERNAL_bbcf4a05_4_k_cu_2090bdc7_1133566thrust24THRUST_300001_SM_1000_NS12placeholders2_9E[1];
.global .align 1 .b8 _ZN41_INTERNAL_bbcf4a05_4_k_cu_2090bdc7_1133566thrust24THRUST_300001_SM_1000_NS12placeholders3_10E[1];

.visible .entry _ZN3cub18CUB_300001_SM_10006detail11EmptyKernelIvEEvv()
{


	ret;

}


// ===== COMPILED SASS (sm_100) =====

	.target	sm_100

	.elftype	@"ET_EXEC"


//--------------------- .note.nv.tkinfo           --------------------------
	.section	.note.nv.tkinfo,"",@"SHT_NOTE"
	.sectionflags	@"SHF_NOTE_NV_TKINFO"
	.tkinfo
        /*0018*/ 	.word	0x00000002
        /*0030*/ 	.string	""
        /*0030*/ 	.string	"ptxas"
        /*0030*/ 	.string	"Cuda compilation tools, release 13.0, V13.0.88"
        /*0030*/ 	.string	"Build cuda_13.0.r13.0/compiler.36424714_0"
        /*0030*/ 	.string	"-arch sm_100 -m 64 "



//--------------------- .note.nv.cuinfo           --------------------------
	.section	.note.nv.cuinfo,"",@"SHT_NOTE"
	.sectionflags	@"SHF_NOTE_NV_CUINFO"
        /*0018*/ 	.short	0x0002
        /*001a*/ 	.short	0x0064
        /*001c*/ 	.short	0x0082
	.zero		2


//--------------------- .nv.info                  --------------------------
	.section	.nv.info,"",@"SHT_CUDA_INFO"
	.align	4


	//----- nvinfo : EIATTR_REGCOUNT
	.align		4
        /*0000*/ 	.byte	0x04, 0x2f
        /*0002*/ 	.short	(.L_41 - .L_40)
	.align		4
.L_40:
        /*0004*/ 	.word	index@(_ZN3cub18CUB_300001_SM_10006detail11EmptyKernelIvEEvv)
        /*0008*/ 	.word	0x00000004


	//----- nvinfo : EIATTR_FRAME_SIZE
	.align		4
.L_41:
        /*000c*/ 	.byte	0x04, 0x11
        /*000e*/ 	.short	(.L_43 - .L_42)
	.align		4
.L_42:
        /*0010*/ 	.word	index@(_ZN3cub18CUB_300001_SM_10006detail11EmptyKernelIvEEvv)
        /*0014*/ 	.word	0x00000000


	//----- nvinfo : EIATTR_MIN_STACK_SIZE
	.align		4
.L_43:
        /*0018*/ 	.byte	0x04, 0x12
        /*001a*/ 	.short	(.L_45 - .L_44)
	.align		4
.L_44:
        /*001c*/ 	.word	index@(_ZN3cub18CUB_300001_SM_10006detail11EmptyKernelIvEEvv)
        /*0020*/ 	.word	0x00000000
.L_45:


//--------------------- .nv.compat                --------------------------
	.section	.nv.compat,"",@"SHT_CUDA_COMPAT_INFO"
	.align	4
        /*0000*/ 	.byte	0x02, 0x09, 0x00, 0x00, 0x02, 0x02, 0x01, 0x00, 0x02, 0x05, 0x05, 0x00, 0x03, 0x07, 0x01, 0x01
        /*0010*/ 	.byte	0x02, 0x03, 0x00, 0x00, 0x02, 0x06, 0x01, 0x00, 0x04, 0x0b, 0x08, 0x00, 0x09, 0x00, 0x00, 0x00
        /*0020*/ 	.byte	0x00, 0x00, 0x00, 0x00


//--------------------- .nv.info._ZN3cub18CUB_300001_SM_10006detail11EmptyKernelIvEEvv --------------------------
	.section	.nv.info._ZN3cub18CUB_300001_SM_10006detail11EmptyKernelIvEEvv,"",@"SHT_CUDA_INFO"
	.sectionflags	@""
	.align	4


	//----- nvinfo : EIATTR_CUDA_API_VERSION
	.align		4
        /*0000*/ 	.byte	0x04, 0x37
        /*0002*/ 	.short	(.L_47 - .L_46)
.L_46:
        /*0004*/ 	.word	0x00000082


	//----- nvinfo : EIATTR_SPARSE_MMA_MASK
	.align		4
.L_47:
        /*0008*/ 	.byte	0x03, 0x50
        /*000a*/ 	.short	0x0000


	//----- nvinfo : EIATTR_MAXREG_COUNT
	.align		4
        /*000c*/ 	.byte	0x03, 0x1b
        /*000e*/ 	.short	0x00ff


	//----- nvinfo : EIATTR_MERCURY_ISA_VERSION
	.align		4
        /*0010*/ 	.byte	0x03, 0x5f
        /*0012*/ 	.short	0x0101


	//----- nvinfo : EIATTR_VRC_CTA_INIT_COUNT
	.align		4
        /*0014*/ 	.byte	0x02, 0x4a
	.zero		1
	.zero		1


	//----- nvinfo : EIATTR_EXIT_INSTR_OFFSETS
	.align		4
        /*0018*/ 	.byte	0x04, 0x1c
        /*001a*/ 	.short	(.L_49 - .L_48)


	//   ....[0]....
.L_48:
        /*001c*/ 	.word	0x00000010


	//----- nvinfo : EIATTR_SW_WAR
	.align		4
.L_49:
        /*0020*/ 	.byte	0x04, 0x36
        /*0022*/ 	.short	(.L_51 - .L_50)
.L_50:
        /*0024*/ 	.word	0x00000008
.L_51:


//--------------------- .nv.callgraph             --------------------------
	.section	.nv.callgraph,"",@"SHT_CUDA_CALLGRAPH"
	.align	4
	.sectionentsize	8
	.align		4
        /*0000*/ 	.word	0x00000000
	.align		4
        /*0004*/ 	.word	0xffffffff
	.align		4
        /*0008*/ 	.word	0x00000000
	.align		4
        /*000c*/ 	.word	0xfffffffe
	.align		4
        /*0010*/ 	.word	0x00000000
	.align		4
        /*0014*/ 	.word	0xfffffffd
	.align		4
        /*0018*/ 	.word	0x00000000
	.align		4
        /*001c*/ 	.word	0xfffffffc


//--------------------- .nv.constant4             --------------------------
	.section	.nv.constant4,"a",@progbits
	.align	8
	.align		8
.nv.constant4:
        /*0000*/ 	.dword	_ZN41_INTERNAL_bbcf4a05_4_k_cu_2090bdc7_1136094cuda3std3__45__cpo5beginE
	.align		8
        /*0008*/ 	.dword	_ZN41_INTERNAL_bbcf4a05_4_k_cu_2090bdc7_1136094cuda3std3__45__cpo3endE
	.align		8
        /*0010*/ 	.dword	_ZN41_INTERNAL_bbcf4a05_4_k_cu_2090bdc7_1136094cuda3std3__45__cpo6cbeginE
	.align		8
        /*0018*/ 	.dword	_ZN41_INTERNAL_bbcf4a05_4_k_cu_2090bdc7_1136094cuda3std3__45__cpo4cendE
	.align		8
        /*0020*/ 	.dword	_ZN41_INTERNAL_bbcf4a05_4_k_cu_2090bdc7_1136094cuda3std3__45__cpo6rbeginE
	.align		8
        /*0028*/ 	.dword	_ZN41_INTERNAL_bbcf4a05_4_k_cu_2090bdc7_1136094cuda3std3__45__cpo4rendE
	.align		8
        /*0030*/ 	.dword	_ZN41_INTERNAL_bbcf4a05_4_k_cu_2090bdc7_1136094cuda3std3__45__cpo7crbeginE
	.align		8
        /*0038*/ 	.dword	_ZN41_INTERNAL_bbcf4a05_4_k_cu_2090bdc7_1136094cuda3std3__45__cpo5crendE
	.align		8
        /*0040*/ 	.dword	_ZN41_INTERNAL_bbcf4a05_4_k_cu_2090bdc7_1136094cuda3std3__443_GLOBAL__N__bbcf4a05_4_k_cu_2090bdc7_1136096ignoreE
	.align		8
        /*0048*/ 	.dword	_ZN41_INTERNAL_bbcf4a05_4_k_cu_2090bdc7_1136094cuda3std3__419piecewise_constructE
	.align		8
        /*0050*/ 	.dword	_ZN41_INTERNAL_bbcf4a05_4_k_cu_2090bdc7_1136094cuda3std3__48in_placeE
	.align		8
        /*0058*/ 	.dword	_ZN41_INTERNAL_bbcf4a05_4_k_cu_2090bdc7_1136094cuda3std3__420unreachable_sentinelE
	.align		8
        /*0060*/ 	.dword	_ZN41_INTERNAL_bbcf4a05_4_k_cu_2090bdc7_1136094cuda3std3__47nulloptE
	.align		8
        /*0068*/ 	.dword	_ZN41_INTERNAL_bbcf4a05_4_k_cu_2090bdc7_1136094cuda3std3__48unexpectE
	.align		8
        /*0070*/ 	.dword	_ZN41_INTERNAL_bbcf4a05_4_k_cu_2090bdc7_1136094cuda3std6ranges3__45__cpo4swapE
	.align		8
        /*0078*/ 	.dword	_ZN41_INTERNAL_bbcf4a05_4_k_cu_2090bdc7_1136094cuda3std6ranges3__45__cpo9iter_moveE
	.align		8
        /*0080*/ 	.dword	_ZN41_INTERNAL_bbcf4a05_4_k_cu_2090bdc7_1136094cuda3std6ranges3__45__cpo5beginE
	.align		8
        /*0088*/ 	.dword	_ZN41_INTERNAL_bbcf4a05_4_k_cu_2090bdc7_1136094cuda3std6ranges3__45__cpo3endE
	.align		8
        /*0090*/ 	.dword	_ZN41_INTERNAL_bbcf4a05_4_k_cu_2090bdc7_1136094cuda3std6ranges3__45__cpo6cbeginE
	.align		8
        /*0098*/ 	.dword	_ZN41_INTERNAL_bbcf4a05_4_k_cu_2090bdc7_1136094cuda3std6ranges3__45__cpo4cendE
	.align		8
        /*00a0*/ 	.dword	_ZN41_INTERNAL_bbcf4a05_4_k_cu_2090bdc7_1136094cuda3std6ranges3__45__cpo7advanceE
	.align		8
        /*00a8*/ 	.dword	_ZN41_INTERNAL_bbcf4a05_4_k_cu_2090bdc7_1136094cuda3std6ranges3__45__cpo9iter_swapE
	.align		8
        /*00b0*/ 	.dword	_ZN41_INTERNAL_bbcf4a05_4_k_cu_2090bdc7_1136094cuda3std6ranges3__45__cpo4nextE
	.align		8
        /*00b8*/ 	.dword	_ZN41_INTERNAL_bbcf4a05_4_k_cu_2090bdc7_1136094cuda3std6ranges3__45__cpo4prevE
	.align		8
        /*00c0*/ 	.dword	_ZN41_INTERNAL_bbcf4a05_4_k_cu_2090bdc7_1136094cuda3std6ranges3__45__cpo4dataE
	.align		8
        /*00c8*/ 	.dword	_ZN41_INTERNAL_bbcf4a05_4_k_cu_2090bdc7_1136094cuda3std6ranges3__45__cpo5cdataE
	.align		8
        /*00d0*/ 	.dword	_ZN41_INTERNAL_bbcf4a05_4_k_cu_2090bdc7_1136094cuda3std6ranges3__45__cpo4sizeE
	.align		8
        /*00d8*/ 	.dword	_ZN41_INTERNAL_bbcf4a05_4_k_cu_2090bdc7_1136094cuda3std6ranges3__45__cpo5ssizeE
	.align		8
        /*00e0*/ 	.dword	_ZN41_INTERNAL_bbcf4a05_4_k_cu_2090bdc7_1136094cuda3std6ranges3__45__cpo8distanceE
	.align		8
        /*00e8*/ 	.dword	_ZN41_INTERNAL_bbcf4a05_4_k_cu_2090bdc7_1136096thrust24THRUST_300001_SM_1000_NS6system6detail10sequential3seqE
	.align		8
        /*00f0*/ 	.dword	_ZN41_INTERNAL_bbcf4a05_4_k_cu_2090bdc7_1136096thrust24THRUST_300001_SM_1000_NS12placeholders2_1E
	.align		8
        /*00f8*/ 	.dword	_ZN41_INTERNAL_bbcf4a05_4_k_cu_2090bdc7_1136096thrust24THRUST_300001_SM_1000_NS12placeholders2_2E
	.align		8
        /*0100*/ 	.dword	_ZN41_INTERNAL_bbcf4a05_4_k_cu_2090bdc7_1136096thrust24THRUST_300001_SM_1000_NS12placeholders2_3E
	.align		8
        /*0108*/ 	.dword	_ZN41_INTERNAL_bbcf4a05_4_k_cu_2090bdc7_1136096thrust24THRUST_300001_SM_1000_NS12placeholders2_4E
	.align		8
        /*0110*/ 	.dword	_ZN41_INTERNAL_bbcf4a05_4_k_cu_2090bdc7_1136096thrust24THRUST_300001_SM_1000_NS12placeholders2_5E
	.align		8
        /*0118*/ 	.dword	_ZN41_INTERNAL_bbcf4a05_4_k_cu_2090bdc7_1136096thrust24THRUST_300001_SM_1000_NS12placeholders2_6E
	.align		8
        /*0120*/ 	.dword	_ZN41_INTERNAL_bbcf4a05_4_k_cu_2090bdc7_1136096thrust24THRUST_300001_SM_1000_NS12placeholders2_7E
	.align		8
        /*0128*/ 	.dword	_ZN41_INTERNAL_bbcf4a05_4_k_cu_2090bdc7_1136096thrust24THRUST_300001_SM_1000_NS12placeholders2_8E
	.align		8
        /*0130*/ 	.dword	_ZN41_INTERNAL_bbcf4a05_4_k_cu_2090bdc7_1136096thrust24THRUST_300001_SM_1000_NS12placeholders2_9E
	.align		8
        /*0138*/ 	.dword	_ZN41_INTERNAL_bbcf4a05_4_k_cu_2090bdc7_1136096thrust24THRUST_300001_SM_1000_NS12placeholders3_10E


//--------------------- .text._ZN3cub18CUB_300001_SM_10006detail11EmptyKernelIvEEvv --------------------------
	.section	.text._ZN3cub18CUB_300001_SM_10006detail11EmptyKernelIvEEvv,"ax",@progbits
	.align	128
        .global         _ZN3cub18CUB_300001_SM_10006detail11EmptyKernelIvEEvv
        .type           _ZN3cub18CUB_300001_SM_10006detail11EmptyKernelIvEEvv,@function
        .size           _ZN3cub18CUB_300001_SM_10006detail11EmptyKernelIvEEvv,(.L_x_1 - _ZN3cub18CUB_300001_SM_10006detail11EmptyKernelIvEEvv)
        .other          _ZN3cub18CUB_300001_SM_10006detail11EmptyKernelIvEEvv,@"STO_CUDA_ENTRY STV_DEFAULT"
_ZN3cub18CUB_300001_SM_10006detail11EmptyKernelIvEEvv:
.text._ZN3cub18CUB_300001_SM_10006detail11EmptyKernelIvEEvv:
[----:B------:R-:W-:Y:S01]  /*0000*/  LDC R1, c[0x0][0x37c] ;  /* 0x0000df00ff017b82 */ /* 0x000fe20000000800 */
[----:B------:R-:W-:Y:S05]  /*0010*/  EXIT ;  /* 0x000000000000794d */ /* 0x000fea0003800000 */
.L_x_0:
[----:B------:R-:W-:-:S00]  /*0020*/  BRA `(.L_x_0) ;  /* 0xfffffffc00fc7947 */ /* 0x000fc0000383ffff */
[----:B------:R-:W-:-:S00]  /*0030*/  NOP ;  /* 0x0000000000007918 */ /* 0x000fc00000000000 */
        /* <DEDUP_REMOVED lines=12> */
.L_x_1:


//--------------------- .nv.shared.reserved.0     --------------------------
	.section	.nv.shared.reserved.0,"aw",@nobits
	.weak		__nv_reservedSMEM_offset_0_alias
	.size		__nv_reservedSMEM_offset_0_alias, 0, 64
	.other		__nv_reservedSMEM_offset_0_alias,@"STO_CUDA_RESERVED_SHARED STV_DEFAULT"
__nv_reservedSMEM_offset_0_alias:
	.zero		0
	.zero		64


//--------------------- .nv.global                --------------------------
	.section	.nv.global,"aw",@nobits
.nv.global:
	.type		_ZN41_INTERNAL_bbcf4a05_4_k_cu_2090bdc7_1136096thrust24THRUST_300001_SM_1000_NS12placeholders2_5E,@object
	.size		_ZN41_INTERNAL_bbcf4a05_4_k_cu_2090bdc7_1136096thrust24THRUST_300001_SM_1000_NS12placeholders2_5E,(_ZN41_INTERNAL_bbcf4a05_4_k_cu_2090bdc7_1136094cuda3std3__45__cpo6cbeginE - _ZN41_INTERNAL_bbcf4a05_4_k_cu_2090bdc7_1136096thrust24THRUST_300001_SM_1000_NS12placeholders2_5E)
_ZN41_INTERNAL_bbcf4a05_4_k_cu_2090bdc7_1136096thrust24THRUST_300001_SM_1000_NS12placeholders2_5E:
	.zero		1
	.type		_ZN41_INTERNAL_bbcf4a05_4_k_cu_2090bdc7_1136094cuda3std3__45__cpo6cbeginE,@object
	.size		_ZN41_INTERNAL_bbcf4a05_4_k_cu_2090bdc7_1136094cuda3std3__45__cpo6cbeginE,(_ZN41_INTERNAL_bbcf4a05_4_k_cu_2090bdc7_1136094cuda3std6ranges3__45__cpo6cbeginE - _ZN41_INTERNAL_bbcf4a05_4_k_cu_2090bdc7_1136094cuda3std3__45__cpo6cbeginE)
_ZN41_INTERNAL_bbcf4a05_4_k_cu_2090bdc7_1136094cuda3std3__45__cpo6cbeginE:
	.zero		1
	.type		_ZN41_INTERNAL_bbcf4a05_4_k_cu_2090bdc7_1136094cuda3std6ranges3__45__cpo6cbeginE,@object
	.size		_ZN41_INTERNAL_bbcf4a05_4_k_cu_2090bdc7_1136094cuda3std6ranges3__45__cpo6cbeginE,(_ZN41_INTERNAL_bbcf4a05_4_k_cu_2090bdc7_1136094cuda3std3__48in_placeE - _ZN41_INTERNAL_bbcf4a05_4_k_cu_2090bdc7_1136094cuda3std6ranges3__45__cpo6cbeginE)
_ZN41_INTERNAL_bbcf4a05_4_k_cu_2090bdc7_1136094cuda3std6ranges3__45__cpo6cbeginE:
	.zero		1
	.type		_ZN41_INTERNAL_bbcf4a05_4_k_cu_2090bdc7_1136094cuda3std3__48in_placeE,@object
	.size		_ZN41_INTERNAL_bbcf4a05_4_k_cu_2090bdc7_1136094cuda3std3__48in_placeE,(_ZN41_INTERNAL_bbcf4a05_4_k_cu_2090bdc7_1136094cuda3std6ranges3__45__cpo4sizeE - _ZN41_INTERNAL_bbcf4a05_4_k_cu_2090bdc7_1136094cuda3std3__48in_placeE)
_ZN41_INTERNAL_bbcf4a05_4_k_cu_2090bdc7_1136094cuda3std3__48in_placeE:
	.zero		1
	.type		_ZN41_INTERNAL_bbcf4a05_4_k_cu_2090bdc7_1136094cuda3std6ranges3__45__cpo4sizeE,@object
	.size		_ZN41_INTERNAL_bbcf4a05_4_k_cu_2090bdc7_1136094cuda3std6ranges3__45__cpo4sizeE,(_ZN41_INTERNAL_bbcf4a05_4_k_cu_2090bdc7_1136096thrust24THRUST_300001_SM_1000_NS12placeholders2_9E - _ZN41_INTERNAL_bbcf4a05_4_k_cu_2090bdc7_1136094cuda3std6ranges3__45__cpo4sizeE)
_ZN41_INTERNAL_bbcf4a05_4_k_cu_2090bdc7_1136094cuda3std6ranges3__45__cpo4sizeE:
	.zero		1
	.type		_ZN41_INTERNAL_bbcf4a05_4_k_cu_2090bdc7_1136096thrust24THRUST_300001_SM_1000_NS12placeholders2_9E,@object
	.size		_ZN41_INTERNAL_bbcf4a05_4_k_cu_2090bdc7_1136096thrust24THRUST_300001_SM_1000_NS12placeholders2_9E,(_ZN41_INTERNAL_bbcf4a05_4_k_cu_2090bdc7_1136094cuda3std3__45__cpo7crbeginE - _ZN41_INTERNAL_bbcf4a05_4_k_cu_2090bdc7_1136096thrust24THRUST_300001_SM_1000_NS12placeholders2_9E)
_ZN41_INTERNAL_bbcf4a05_4_k_cu_2090bdc7_1136096thrust24THRUST_300001_SM_1000_NS12placeholders2_9E:
	.zero		1
	.type		_ZN41_INTERNAL_bbcf4a05_4_k_cu_2090bdc7_1136094cuda3std3__45__cpo7crbeginE,@object
	.size		_ZN41_INTERNAL_bbcf4a05_4_k_cu_2090bdc7_1136094cuda3std3__45__cpo7crbeginE,(_ZN41_INTERNAL_bbcf4a05_4_k_cu_2090bdc7_1136094cuda3std6ranges3__45__cpo4nextE - _ZN41_INTERNAL_bbcf4a05_4_k_cu_2090bdc7_1136094cuda3std3__45__cpo7crbeginE)
_ZN41_INTERNAL_bbcf4a05_4_k_cu_2090bdc7_1136094cuda3std3__45__cpo7crbeginE:
	.zero		1
	.type		_ZN41_INTERNAL_bbcf4a05_4_k_cu_2090bdc7_1136094cuda3std6ranges3__45__cpo4nextE,@object
	.size		_ZN41_INTERNAL_bbcf4a05_4_k_cu_2090bdc7_1136094cuda3std6ranges3__45__cpo4nextE,(_ZN41_INTERNAL_bbcf4a05_4_k_cu_2090bdc7_1136094cuda3std6ranges3__45__cpo4swapE - _ZN41_INTERNAL_bbcf4a05_4_k_cu_2090bdc7_1136094cuda3std6ranges3__45__cpo4nextE)
_ZN41_INTERNAL_bbcf4a05_4_k_cu_2090bdc7_1136094cuda3std6ranges3__45__cpo4nextE:
	.zero		1
	.type		_ZN41_INTERNAL_bbcf4a05_4_k_cu_2090bdc7_1136094cuda3std6ranges3__45__cpo4swapE,@object
	.size		_ZN41_INTERNAL_bbcf4a05_4_k_cu_2090bdc7_1136094cuda3std6ranges3__45__cpo4swapE,(_ZN41_INTERNAL_bbcf4a05_4_k_cu_2090bdc7_1136096thrust24THRUST_300001_SM_1000_NS12placeholders2_1E - _ZN41_INTERNAL_bbcf4a05_4_k_cu_2090bdc7_1136094cuda3std6ranges3__45__cpo4swapE)
_ZN41_INTERNAL_bbcf4a05_4_k_cu_2090bdc7_1136094cuda3std6ranges3__45__cpo4swapE:
	.zero		1
	.type		_ZN41_INTERNAL_bbcf4a05_4_k_cu_2090bdc7_1136096thrust24THRUST_300001_SM_1000_NS12placeholders2_1E,@object
	.size		_ZN41_INTERNAL_bbcf4a05_4_k_cu_2090bdc7_1136096thrust24THRUST_300001_SM_1000_NS12placeholders2_1E,(_ZN41_INTERNAL_bbcf4a05_4_k_cu_2090bdc7_1136096thrust24THRUST_300001_SM_1000_NS12placeholders2_3E - _ZN41_INTERNAL_bbcf4a05_4_k_cu_2090bdc7_1136096thrust24THRUST_300001_SM_1000_NS12placeholders2_1E)
_ZN41_INTERNAL_bbcf4a05_4_k_cu_2090bdc7_1136096thrust24THRUST_300001_SM_1000_NS12placeholders2_1E:
	.zero		1
	.type		_ZN41_INTERNAL_bbcf4a05_4_k_cu_2090bdc7_1136096thrust24THRUST_300001_SM_1000_NS12placeholders2_3E,@object
	.size		_ZN41_INTERNAL_bbcf4a05_4_k_cu_2090bdc7_1136096thrust24THRUST_300001_SM_1000_NS12placeholders2_3E,(_ZN41_INTERNAL_bbcf4a05_4_k_cu_2090bdc7_1136094cuda3std3__45__cpo5beginE - _ZN41_INTERNAL_bbcf4a05_4_k_cu_2090bdc7_1136096thrust24THRUST_300001_SM_1000_NS12placeholders2_3E)
_ZN41_INTERNAL_bbcf4a05_4_k_cu_2090bdc7_1136096thrust24THRUST_300001_SM_1000_NS12placeholders2_3E:
	.zero		1
	.type		_ZN41_INTERNAL_bbcf4a05_4_k_cu_2090bdc7_1136094cuda3std3__45__cpo5beginE,@object
	.size		_ZN41_INTERNAL_bbcf4a05_4_k_cu_2090bdc7_1136094cuda3std3__45__cpo5beginE,(_ZN41_INTERNAL_bbcf4a05_4_k_cu_2090bdc7_1136094cuda3std6ranges3__45__cpo5beginE - _ZN41_INTERNAL_bbcf4a05_4_k_cu_2090bdc7_1136094cuda3std3__45__cpo5beginE)
_ZN41_INTERNAL_bbcf4a05_4_k_cu_2090bdc7_1136094cuda3std3__45__cpo5beginE:
	.zero		1
	.type		_ZN41_INTERNAL_bbcf4a05_4_k_cu_2090bdc7_1136094cuda3std6ranges3__45__cpo5beginE,@object
	.size		_ZN41_INTERNAL_bbcf4a05_4_k_cu_2090bdc7_1136094cuda3std6ranges3__45__cpo5beginE,(_ZN41_INTERNAL_bbcf4a05_4_k_cu_2090bdc7_1136094cuda3std3__443_GLOBAL__N__bbcf4a05_4_k_cu_2090bdc7_1136096ignoreE - _ZN41_INTERNAL_bbcf4a05_4_k_cu_2090bdc7_1136094cuda3std6ranges3__45__cpo5beginE)
_ZN41_INTERNAL_bbcf4a05_4_k_cu_2090bdc7_1136094cuda3std6ranges3__45__cpo5beginE:
	.zero		1
	.type		_ZN41_INTERNAL_bbcf4a05_4_k_cu_2090bdc7_1136094cuda3std3__443_GLOBAL__N__bbcf4a05_4_k_cu_2090bdc7_1136096ignoreE,@object
	.size		_ZN41_INTERNAL_bbcf4a05_4_k_cu_2090bdc7_1136094cuda3std3__443_GLOBAL__N__bbcf4a05_4_k_cu_2090bdc7_1136096ignoreE,(_ZN41_INTERNAL_bbcf4a05_4_k_cu_2090bdc7_1136094cuda3std6ranges3__45__cpo4dataE - _ZN41_INTERNAL_bbcf4a05_4_k_cu_2090bdc7_1136094cuda3std3__443_GLOBAL__N__bbcf4a05_4_k_cu_2090bdc7_1136096ignoreE)
_ZN41_INTERNAL_bbcf4a05_4_k_cu_2090bdc7_1136094cuda3std3__443_GLOBAL__N__bbcf4a05_4_k_cu_2090bdc7_1136096ignoreE:
	.zero		1
	.type		_ZN41_INTERNAL_bbcf4a05_4_k_cu_2090bdc7_1136094cuda3std6ranges3__45__cpo4dataE,@object
	.size		_ZN41_INTERNAL_bbcf4a05_4_k_cu_2090bdc7_1136094cuda3std6ranges3__45__cpo4dataE,(_ZN41_INTERNAL_bbcf4a05_4_k_cu_2090bdc7_1136096thrust24THRUST_300001_SM_1000_NS12placeholders2_7E - _ZN41_INTERNAL_bbcf4a05_4_k_cu_2090bdc7_1136094cuda3std6ranges3__45__cpo4dataE)
_ZN41_INTERNAL_bbcf4a05_4_k_cu_2090bdc7_1136094cuda3std6ranges3__45__cpo4dataE:
	.zero		1
	.type		_ZN41_INTERNAL_bbcf4a05_4_k_cu_2090bdc7_1136096thrust24THRUST_300001_SM_1000_NS12placeholders2_7E,@object
	.size		_ZN41_INTERNAL_bbcf4a05_4_k_cu_2090bdc7_1136096thrust24THRUST_300001_SM_1000_NS12placeholders2_7E,(_ZN41_INTERNAL_bbcf4a05_4_k_cu_2090bdc7_1136094cuda3std3__45__cpo6rbeginE - _ZN41_INTERNAL_bbcf4a05_4_k_cu_2090bdc7_1136096thrust24THRUST_300001_SM_1000_NS12placeholders2_7E)
_ZN41_INTERNAL_bbcf4a05_4_k_cu_2090bdc7_1136096thrust24THRUST_300001_SM_1000_NS12placeholders2_7E:
	.zero		1
	.type		_ZN41_INTERNAL_bbcf4a05_4_k_cu_2090bdc7_1136094cuda3std3__45__cpo6rbeginE,@object
	.size		_ZN41_INTERNAL_bbcf4a05_4_k_cu_2090bdc7_1136094cuda3std3__45__cpo6rbeginE,(_ZN41_INTERNAL_bbcf4a05_4_k_cu_2090bdc7_1136094cuda3std6ranges3__45__cpo7advanceE - _ZN41_INTERNAL_bbcf4a05_4_k_cu_2090bdc7_1136094cuda3std3__45__cpo6rbeginE)
_ZN41_INTERNAL_bbcf4a05_4_k_cu_2090bdc7_1136094cuda3std3__45__cpo6rbeginE:
	.zero		1
	.type		_ZN41_INTERNAL_bbcf4a05_4_k_cu_2090bdc7_1136094cuda3std6ranges3__45__cpo7advanceE,@object
	.size		_ZN41_INTERNAL_bbcf4a05_4_k_cu_2090bdc7_1136094cuda3std6ranges3__45__cpo7advanceE,(_ZN41_INTERNAL_bbcf4a05_4_k_cu_2090bdc7_1136094cuda3std3__47nulloptE - _ZN41_INTERNAL_bbcf4a05_4_k_cu_2090bdc7_1136094cuda3std6ranges3__45__cpo7advanceE)
_ZN41_INTERNAL_bbcf4a05_4_k_cu_2090bdc7_1136094cuda3std6ranges3__45__cpo7advanceE:
	.zero		1
	.type		_ZN41_INTERNAL_bbcf4a05_4_k_cu_2090bdc7_1136094cuda3std3__47nulloptE,@object
	.size		_ZN41_INTERNAL_bbcf4a05_4_k_cu_2090bdc7_1136094cuda3std3__47nulloptE,(_ZN41_INTERNAL_bbcf4a05_4_k_cu_2090bdc7_1136094cuda3std6ranges3__45__cpo8distanceE - _ZN41_INTERNAL_bbcf4a05_4_k_cu_2090bdc7_1136094cuda3std3__47nulloptE)
_ZN41_INTERNAL_bbcf4a05_4_k_cu_2090bdc7_1136094cuda3std3__47nulloptE:
	.zero		1
	.type		_ZN41_INTERNAL_bbcf4a05_4_k_cu_2090bdc7_1136094cuda3std6ranges3__45__cpo8distanceE,@object
	.size		_ZN41_INTERNAL_bbcf4a05_4_k_cu_2090bdc7_1136094cuda3std6ranges3__45__cpo8distanceE,(_ZN41_INTERNAL_bbcf4a05_4_k_cu_2090bdc7_1136096thrust24THRUST_300001_SM_1000_NS12placeholders2_6E - _ZN41_INTERNAL_bbcf4a05_4_k_cu_2090bdc7_1136094cuda3std6ranges3__45__cpo8distanceE)
_ZN41_INTERNAL_bbcf4a05_4_k_cu_2090bdc7_1136094cuda3std6ranges3__45__cpo8distanceE:
	.zero		1
	.type		_ZN41_INTERNAL_bbcf4a05_4_k_cu_2090bdc7_1136096thrust24THRUST_300001_SM_1000_NS12placeholders2_6E,@object
	.size		_ZN41_INTERNAL_bbcf4a05_4_k_cu_2090bdc7_1136096thrust24THRUST_300001_SM_1000_NS12placeholders2_6E,(_ZN41_INTERNAL_bbcf4a05_4_k_cu_2090bdc7_1136094cuda3std3__45__cpo4cendE - _ZN41_INTERNAL_bbcf4a05_4_k_cu_2090bdc7_1136096thrust24THRUST_300001_SM_1000_NS12placeholders2_6E)
_ZN41_INTERNAL_bbcf4a05_4_k_cu_2090bdc7_1136096thrust24THRUST_300001_SM_1000_NS12placeholders2_6E:
	.zero		1
	.type		_ZN41_INTERNAL_bbcf4a05_4_k_cu_2090bdc7_1136094cuda3std3__45__cpo4cendE,@object
	.size		_ZN41_INTERNAL_bbcf4a05_4_k_cu_2090bdc7_1136094cuda3std3__45__cpo4cendE,(_ZN41_INTERNAL_bbcf4a05_4_k_cu_2090bdc7_1136094cuda3std6ranges3__45__cpo4cendE - _ZN41_INTERNAL_bbcf4a05_4_k_cu_2090bdc7_1136094cuda3std3__45__cpo4cendE)
_ZN41_INTERNAL_bbcf4a05_4_k_cu_2090bdc7_1136094cuda3std3__45__cpo4cendE:
	.zero		1
	.type		_ZN41_INTERNAL_bbcf4a05_4_k_cu_2090bdc7_1136094cuda3std6ranges3__45__cpo4cendE,@object
	.size		_ZN41_INTERNAL_bbcf4a05_4_k_cu_2090bdc7_1136094cuda3std6ranges3__45__cpo4cendE,(_ZN41_INTERNAL_bbcf4a05_4_k_cu_2090bdc7_1136094cuda3std3__420unreachable_sentinelE - _ZN41_INTERNAL_bbcf4a05_4_k_cu_2090bdc7_1136094cuda3std6ranges3__45__cpo4cendE)
_ZN41_INTERNAL_bbcf4a05_4_k_cu_2090bdc7_1136094cuda3std6ranges3__45__cpo4cendE:
	.zero		1
	.type		_ZN41_INTERNAL_bbcf4a05_4_k_cu_2090bdc7_1136094cuda3std3__420unreachable_sentinelE,@object
	.size		_ZN41_INTERNAL_bbcf4a05_4_k_cu_2090bdc7_1136094cuda3std3__420unreachable_sentinelE,(_ZN41_INTERNAL_bbcf4a05_4_k_cu_2090bdc7_1136094cuda3std6ranges3__45__cpo5ssizeE - _ZN41_INTERNAL_bbcf4a05_4_k_cu_2090bdc7_1136094cuda3std3__420unreachable_sentinelE)
_ZN41_INTERNAL_bbcf4a05_4_k_cu_2090bdc7_1136094cuda3std3__420unreachable_sentinelE:
	.zero		1
	.type		_ZN41_INTERNAL_bbcf4a05_4_k_cu_2090bdc7_1136094cuda3std6ranges3__45__cpo5ssizeE,@object
	.size		_ZN41_INTERNAL_bbcf4a05_4_k_cu_2090bdc7_1136094cuda3std6ranges3__45__cpo5ssizeE,(_ZN41_INTERNAL_bbcf4a05_4_k_cu_2090bdc7_1136096thrust24THRUST_300001_SM_1000_NS12placeholders3_10E - _ZN41_INTERNAL_bbcf4a05_4_k_cu_2090bdc7_1136094cuda3std6ranges3__45__cpo5ssizeE)
_ZN41_INTERNAL_bbcf4a05_4_k_cu_2090bdc7_1136094cuda3std6ranges3__45__cpo5ssizeE:
	.zero		1
	.type		_ZN41_INTERNAL_bbcf4a05_4_k_cu_2090bdc7_1136096thrust24THRUST_300001_SM_1000_NS12placeholders3_10E,@object
	.size		_ZN41_INTERNAL_bbcf4a05_4_k_cu_2090bdc7_1136096thrust24THRUST_300001_SM_1000_NS12placeholders3_10E,(_ZN41_INTERNAL_bbcf4a05_4_k_cu_2090bdc7_1136094cuda3std3__45__cpo5crendE - _ZN41_INTERNAL_bbcf4a05_4_k_cu_2090bdc7_1136096thrust24THRUST_300001_SM_1000_NS12placeholders3_10E)
_ZN41_INTERNAL_bbcf4a05_4_k_cu_2090bdc7_1136096thrust24THRUST_300001_SM_1000_NS12placeholders3_10E:
	.zero		1
	.type		_ZN41_INTERNAL_bbcf4a05_4_k_cu_2090bdc7_1136094cuda3std3__45__cpo5crendE,@object
	.size		_ZN41_INTERNAL_bbcf4a05_4_k_cu_2090bdc7_1136094cuda3std3__45__cpo5crendE,(_ZN41_INTERNAL_bbcf4a05_4_k_cu_2090bdc7_1136094cuda3std6ranges3__45__cpo4prevE - _ZN41_INTERNAL_bbcf4a05_4_k_cu_2090bdc7_1136094cuda3std3__45__cpo5crendE)
_ZN41_INTERNAL_bbcf4a05_4_k_cu_2090bdc7_1136094cuda3std3__45__cpo5crendE:
	.zero		1
	.type		_ZN41_INTERNAL_bbcf4a05_4_k_cu_2090bdc7_1136094cuda3std6ranges3__45__cpo4prevE,@object
	.size		_ZN41_INTERNAL_bbcf4a05_4_k_cu_2090bdc7_1136094cuda3std6ranges3__45__cpo4prevE,(_ZN41_INTERNAL_bbcf4a05_4_k_cu_2090bdc7_1136094cuda3std6ranges3__45__cpo9iter_moveE - _ZN41_INTERNAL_bbcf4a05_4_k_cu_2090bdc7_1136094cuda3std6ranges3__45__cpo4prevE)
_ZN41_INTERNAL_bbcf4a05_4_k_cu_2090bdc7_1136094cuda3std6ranges3__45__cpo4prevE:
	.zero		1
	.type		_ZN41_INTERNAL_bbcf4a05_4_k_cu_2090bdc7_1136094cuda3std6ranges3__45__cpo9iter_moveE,@object
	.size		_ZN41_INTERNAL_bbcf4a05_4_k_cu_2090bdc7_1136094cuda3std6ranges3__45__cpo9iter_moveE,(_ZN41_INTERNAL_bbcf4a05_4_k_cu_2090bdc7_1136096thrust24THRUST_300001_SM_1000_NS12placeholders2_2E - _ZN41_INTERNAL_bbcf4a05_4_k_cu_2090bdc7_1136094cuda3std6ranges3__45__cpo9iter_moveE)
_ZN41_INTERNAL_bbcf4a05_4_k_cu_2090bdc7_1136094cuda3std6ranges3__45__cpo9iter_moveE:
	.zero		1
	.type		_ZN41_INTERNAL_bbcf4a05_4_k_cu_2090bdc7_1136096thrust24THRUST_300001_SM_1000_NS12placeholders2_2E,@object
	.size		_ZN41_INTERNAL_bbcf4a05_4_k_cu_2090bdc7_1136096thrust24THRUST_300001_SM_1000_NS12placeholders2_2E,(_ZN41_INTERNAL_bbcf4a05_4_k_cu_2090bdc7_1136096thrust24THRUST_300001_SM_1000_NS12placeholders2_4E - _ZN41_INTERNAL_bbcf4a05_4_k_cu_2090bdc7_1136096thrust24THRUST_300001_SM_1000_NS12placeholders2_2E)
_ZN41_INTERNAL_bbcf4a05_4_k_cu_2090bdc7_1136096thrust24THRUST_300001_SM_1000_NS12placeholders2_2E:
	.zero		1
	.type		_ZN41_INTERNAL_bbcf4a05_4_k_cu_2090bdc7_1136096thrust24THRUST_300001_SM_1000_NS12placeholders2_4E,@object
	.size		_ZN41_INTERNAL_bbcf4a05_4_k_cu_2090bdc7_1136096thrust24THRUST_300001_SM_1000_NS12placeholders2_4E,(_ZN41_INTERNAL_bbcf4a05_4_k_cu_2090bdc7_1136094cuda3std3__45__cpo3endE - _ZN41_INTERNAL_bbcf4a05_4_k_cu_2090bdc7_1136096thrust24THRUST_300001_SM_1000_NS12placeholders2_4E)
_ZN41_INTERNAL_bbcf4a05_4_k_cu_2090bdc7_1136096thrust24THRUST_300001_SM_1000_NS12placeholders2_4E:
	.zero		1
	.type		_ZN41_INTERNAL_bbcf4a05_4_k_cu_2090bdc7_1136094cuda3std3__45__cpo3endE,@object
	.size		_ZN41_INTERNAL_bbcf4a05_4_k_cu_2090bdc7_1136094cuda3std3__45__cpo3endE,(_ZN41_INTERNAL_bbcf4a05_4_k_cu_2090bdc7_1136094cuda3std6ranges3__45__cpo3endE - _ZN41_INTERNAL_bbcf4a05_4_k_cu_2090bdc7_1136094cuda3std3__45__cpo3endE)
_ZN41_INTERNAL_bbcf4a05_4_k_cu_2090bdc7_1136094cuda3std3__45__cpo3endE:
	.zero		1
	.type		_ZN41_INTERNAL_bbcf4a05_4_k_cu_2090bdc7_1136094cuda3std6ranges3__45__cpo3endE,@object
	.size		_ZN41_INTERNAL_bbcf4a05_4_k_cu_2090bdc7_1136094cuda3std6ranges3__45__cpo3endE,(_ZN41_INTERNAL_bbcf4a05_4_k_cu_2090bdc7_1136094cuda3std3__419piecewise_constructE - _ZN41_INTERNAL_bbcf4a05_4_k_cu_2090bdc7_1136094cuda3std6ranges3__45__cpo3endE)
_ZN41_INTERNAL_bbcf4a05_4_k_cu_2090bdc7_1136094cuda3std6ranges3__45__cpo3endE:
	.zero		1
	.type		_ZN41_INTERNAL_bbcf4a05_4_k_cu_2090bdc7_1136094cuda3std3__419piecewise_constructE,@object
	.size		_ZN41_INTERNAL_bbcf4a05_4_k_cu_2090bdc7_1136094cuda3std3__419piecewise_constructE,(_ZN41_INTERNAL_bbcf4a05_4_k_cu_2090bdc7_1136094cuda3std6ranges3__45__cpo5cdataE - _ZN41_INTERNAL_bbcf4a05_4_k_cu_2090bdc7_1136094cuda3std3__419piecewise_constructE)
_ZN41_INTERNAL_bbcf4a05_4_k_cu_2090bdc7_1136094cuda3std3__419piecewise_constructE:
	.zero		1
	.type		_ZN41_INTERNAL_bbcf4a05_4_k_cu_2090bdc7_1136094cuda3std6ranges3__45__cpo5cdataE,@object
	.size		_ZN41_INTERNAL_bbcf4a05_4_k_cu_2090bdc7_1136094cuda3std6ranges3__45__cpo5cdataE,(_ZN41_INTERNAL_bbcf4a05_4_k_cu_2090bdc7_1136096thrust24THRUST_300001_SM_1000_NS12placeholders2_8E - _ZN41_INTERNAL_bbcf4a05_4_k_cu_2090bdc7_1136094cuda3std6ranges3__45__cpo5cdataE)
_ZN41_INTERNAL_bbcf4a05_4_k_cu_2090bdc7_1136094cuda3std6ranges3__45__cpo5cdataE:
	.zero		1
	.type		_ZN41_INTERNAL_bbcf4a05_4_k_cu_2090bdc7_1136096thrust24THRUST_300001_SM_1000_NS12placeholders2_8E,@object
	.size		_ZN41_INTERNAL_bbcf4a05_4_k_cu_2090bdc7_1136096thrust24THRUST_300001_SM_1000_NS12placeholders2_8E,(_ZN41_INTERNAL_bbcf4a05_4_k_cu_2090bdc7_1136094cuda3std3__45__cpo4rendE - _ZN41_INTERNAL_bbcf4a05_4_k_cu_2090bdc7_1136096thrust24THRUST_300001_SM_1000_NS12placeholders2_8E)
_ZN41_INTERNAL_bbcf4a05_4_k_cu_2090bdc7_1136096thrust24THRUST_300001_SM_1000_NS12placeholders2_8E:
	.zero		1
	.type		_ZN41_INTERNAL_bbcf4a05_4_k_cu_2090bdc7_1136094cuda3std3__45__cpo4rendE,@object
	.size		_ZN41_INTERNAL_bbcf4a05_4_k_cu_2090bdc7_1136094cuda3std3__45__cpo4rendE,(_ZN41_INTERNAL_bbcf4a05_4_k_cu_2090bdc7_1136094cuda3std6ranges3__45__cpo9iter_swapE - _ZN41_INTERNAL_bbcf4a05_4_k_cu_2090bdc7_1136094cuda3std3__45__cpo4rendE)
_ZN41_INTERNAL_bbcf4a05_4_k_cu_2090bdc7_1136094cuda3std3__45__cpo4rendE:
	.zero		1
	.type		_ZN41_INTERNAL_bbcf4a05_4_k_cu_2090bdc7_1136094cuda3std6ranges3__45__cpo9iter_swapE,@object
	.size		_ZN41_INTERNAL_bbcf4a05_4_k_cu_2090bdc7_1136094cuda3std6ranges3__45__cpo9iter_swapE,(_ZN41_INTERNAL_bbcf4a05_4_k_cu_2090bdc7_1136094cuda3std3__48unexpectE - _ZN41_INTERNAL_bbcf4a05_4_k_cu_2090bdc7_1136094cuda3std6ranges3__45__cpo9iter_swapE)
_ZN41_INTERNAL_bbcf4a05_4_k_cu_2090bdc7_1136094cuda3std6ranges3__45__cpo9iter_swapE:
	.zero		1
	.type		_ZN41_INTERNAL_bbcf4a05_4_k_cu_2090bdc7_1136094cuda3std3__48unexpectE,@object
	.size		_ZN41_INTERNAL_bbcf4a05_4_k_cu_2090bdc7_1136094cuda3std3__48unexpectE,(_ZN41_INTERNAL_bbcf4a05_4_k_cu_2090bdc7_1136096thrust24THRUST_300001_SM_1000_NS6system6detail10sequential3seqE - _ZN41_INTERNAL_bbcf4a05_4_k_cu_2090bdc7_1136094cuda3std3__48unexpectE)
_ZN41_INTERNAL_bbcf4a05_4_k_cu_2090bdc7_1136094cuda3std3__48unexpectE:
	.zero		1
	.type		_ZN41_INTERNAL_bbcf4a05_4_k_cu_2090bdc7_1136096thrust24THRUST_300001_SM_1000_NS6system6detail10sequential3seqE,@object
	.size		_ZN41_INTERNAL_bbcf4a05_4_k_cu_2090bdc7_1136096thrust24THRUST_300001_SM_1000_NS6system6detail10sequential3seqE,(.L_29 - _ZN41_INTERNAL_bbcf4a05_4_k_cu_2090bdc7_1136096thrust24THRUST_300001_SM_1000_NS6system6detail10sequential3seqE)
_ZN41_INTERNAL_bbcf4a05_4_k_cu_2090bdc7_1136096thrust24THRUST_300001_SM_1000_NS6system6detail10sequential3seqE:
	.zero		1
.L_29:


//--------------------- .nv.constant0._ZN3cub18CUB_300001_SM_10006detail11EmptyKernelIvEEvv --------------------------
	.section	.nv.constant0._ZN3cub18CUB_300001_SM_10006detail11EmptyKernelIvEEvv,"a",@progbits
	.sectionflags	@""
	.align	4
.nv.constant0._ZN3cub18CUB_300001_SM_10006detail11EmptyKernelIvEEvv:
	.zero		896


//--------------------- SYMBOLS --------------------------

	.type		.nv.reservedSmem.offset0,@object
	.size		.nv.reservedSmem.offset0,0x4
